//
// Generated by NVIDIA NVVM Compiler
//
// Compiler Build ID: CL-36424714
// Cuda compilation tools, release 13.0, V13.0.88
// Based on NVVM 20.0.0
//

.version 9.0
.target sm_100
.address_size 64

	// .globl	_Z2dxPfS_S_
// _ZZ2dxPfS_S_E2s1 has been demoted
// _ZZ2dxPfS_S_E2s2 has been demoted

.visible .entry _Z2dxPfS_S_(
	.param .u64 .ptr .align 1 _Z2dxPfS_S__param_0,
	.param .u64 .ptr .align 1 _Z2dxPfS_S__param_1,
	.param .u64 .ptr .align 1 _Z2dxPfS_S__param_2
)
{
	.reg .pred 	%p<11>;
	.reg .b32 	%r<40>;
	.reg .b32 	%f<108>;
	.reg .b64 	%rd<13>;
	// demoted variable
	.shared .align 4 .b8 _ZZ2dxPfS_S_E2s1[4096];
	// demoted variable
	.shared .align 4 .b8 _ZZ2dxPfS_S_E2s2[4096];
	ld.param.u64 	%rd4, [_Z2dxPfS_S__param_0];
	ld.param.u64 	%rd5, [_Z2dxPfS_S__param_1];
	ld.param.u64 	%rd6, [_Z2dxPfS_S__param_2];
	cvta.to.global.u64 	%rd1, %rd6;
	cvta.to.global.u64 	%rd2, %rd5;
	mov.u32 	%r35, %tid.x;
	mov.u32 	%r23, %ctaid.x;
	mov.u32 	%r24, %ntid.x;
	mad.lo.s32 	%r2, %r23, %r24, %r35;
	mov.u32 	%r37, %tid.y;
	mov.u32 	%r25, %ctaid.y;
	mov.u32 	%r26, %ntid.y;
	mul.lo.s32 	%r4, %r25, %r26;
	add.s32 	%r5, %r4, %r37;
	shl.b32 	%r27, %r37, 5;
	add.s32 	%r28, %r27, %r35;
	shl.b32 	%r29, %r28, 2;
	mov.u32 	%r30, _ZZ2dxPfS_S_E2s1;
	add.s32 	%r6, %r30, %r29;
	mov.u32 	%r31, _ZZ2dxPfS_S_E2s2;
	add.s32 	%r7, %r31, %r29;
	mad.lo.s32 	%r8, %r37, 1000, %r2;
	shl.b32 	%r32, %r37, 7;
	add.s32 	%r9, %r30, %r32;
	shl.b32 	%r33, %r35, 2;
	add.s32 	%r10, %r31, %r33;
	mad.lo.s32 	%r36, %r5, 500, %r35;
	mov.f32 	%f105, 0f00000000;
	mov.b32 	%r39, 0;
	mov.u32 	%r38, %r8;
$L__BB0_1:
	setp.gt.u32 	%p1, %r5, 999;
	mul.wide.s32 	%rd7, %r38, 4;
	add.s64 	%rd3, %rd1, %rd7;
	setp.gt.u32 	%p2, %r35, 499;
	mov.f32 	%f106, 0f00000000;
	or.pred  	%p3, %p1, %p2;
	@%p3 bra 	$L__BB0_3;
	mul.wide.u32 	%rd8, %r36, 4;
	add.s64 	%rd9, %rd2, %rd8;
	ld.global.f32 	%f106, [%rd9];
$L__BB0_3:
	setp.gt.s32 	%p4, %r2, 999;
	st.shared.f32 	[%r6], %f106;
	setp.gt.u32 	%p5, %r37, 499;
	mov.f32 	%f107, 0f00000000;
	or.pred  	%p6, %p4, %p5;
	@%p6 bra 	$L__BB0_5;
	ld.global.f32 	%f107, [%rd3];
$L__BB0_5:
	st.shared.f32 	[%r7], %f107;
	bar.sync 	0;
	ld.shared.f32 	%f10, [%r9];
	ld.shared.f32 	%f11, [%r10];
	fma.rn.f32 	%f12, %f10, %f11, %f105;
	ld.shared.f32 	%f13, [%r9+4];
	ld.shared.f32 	%f14, [%r10+128];
	fma.rn.f32 	%f15, %f13, %f14, %f12;
	ld.shared.f32 	%f16, [%r9+8];
	ld.shared.f32 	%f17, [%r10+256];
	fma.rn.f32 	%f18, %f16, %f17, %f15;
	ld.shared.f32 	%f19, [%r9+12];
	ld.shared.f32 	%f20, [%r10+384];
	fma.rn.f32 	%f21, %f19, %f20, %f18;
	ld.shared.f32 	%f22, [%r9+16];
	ld.shared.f32 	%f23, [%r10+512];
	fma.rn.f32 	%f24, %f22, %f23, %f21;
	ld.shared.f32 	%f25, [%r9+20];
	ld.shared.f32 	%f26, [%r10+640];
	fma.rn.f32 	%f27, %f25, %f26, %f24;
	ld.shared.f32 	%f28, [%r9+24];
	ld.shared.f32 	%f29, [%r10+768];
	fma.rn.f32 	%f30, %f28, %f29, %f27;
	ld.shared.f32 	%f31, [%r9+28];
	ld.shared.f32 	%f32, [%r10+896];
	fma.rn.f32 	%f33, %f31, %f32, %f30;
	ld.shared.f32 	%f34, [%r9+32];
	ld.shared.f32 	%f35, [%r10+1024];
	fma.rn.f32 	%f36, %f34, %f35, %f33;
	ld.shared.f32 	%f37, [%r9+36];
	ld.shared.f32 	%f38, [%r10+1152];
	fma.rn.f32 	%f39, %f37, %f38, %f36;
	ld.shared.f32 	%f40, [%r9+40];
	ld.shared.f32 	%f41, [%r10+1280];
	fma.rn.f32 	%f42, %f40, %f41, %f39;
	ld.shared.f32 	%f43, [%r9+44];
	ld.shared.f32 	%f44, [%r10+1408];
	fma.rn.f32 	%f45, %f43, %f44, %f42;
	ld.shared.f32 	%f46, [%r9+48];
	ld.shared.f32 	%f47, [%r10+1536];
	fma.rn.f32 	%f48, %f46, %f47, %f45;
	ld.shared.f32 	%f49, [%r9+52];
	ld.shared.f32 	%f50, [%r10+1664];
	fma.rn.f32 	%f51, %f49, %f50, %f48;
	ld.shared.f32 	%f52, [%r9+56];
	ld.shared.f32 	%f53, [%r10+1792];
	fma.rn.f32 	%f54, %f52, %f53, %f51;
	ld.shared.f32 	%f55, [%r9+60];
	ld.shared.f32 	%f56, [%r10+1920];
	fma.rn.f32 	%f57, %f55, %f56, %f54;
	ld.shared.f32 	%f58, [%r9+64];
	ld.shared.f32 	%f59, [%r10+2048];
	fma.rn.f32 	%f60, %f58, %f59, %f57;
	ld.shared.f32 	%f61, [%r9+68];
	ld.shared.f32 	%f62, [%r10+2176];
	fma.rn.f32 	%f63, %f61, %f62, %f60;
	ld.shared.f32 	%f64, [%r9+72];
	ld.shared.f32 	%f65, [%r10+2304];
	fma.rn.f32 	%f66, %f64, %f65, %f63;
	ld.shared.f32 	%f67, [%r9+76];
	ld.shared.f32 	%f68, [%r10+2432];
	fma.rn.f32 	%f69, %f67, %f68, %f66;
	ld.shared.f32 	%f70, [%r9+80];
	ld.shared.f32 	%f71, [%r10+2560];
	fma.rn.f32 	%f72, %f70, %f71, %f69;
	ld.shared.f32 	%f73, [%r9+84];
	ld.shared.f32 	%f74, [%r10+2688];
	fma.rn.f32 	%f75, %f73, %f74, %f72;
	ld.shared.f32 	%f76, [%r9+88];
	ld.shared.f32 	%f77, [%r10+2816];
	fma.rn.f32 	%f78, %f76, %f77, %f75;
	ld.shared.f32 	%f79, [%r9+92];
	ld.shared.f32 	%f80, [%r10+2944];
	fma.rn.f32 	%f81, %f79, %f80, %f78;
	ld.shared.f32 	%f82, [%r9+96];
	ld.shared.f32 	%f83, [%r10+3072];
	fma.rn.f32 	%f84, %f82, %f83, %f81;
	ld.shared.f32 	%f85, [%r9+100];
	ld.shared.f32 	%f86, [%r10+3200];
	fma.rn.f32 	%f87, %f85, %f86, %f84;
	ld.shared.f32 	%f88, [%r9+104];
	ld.shared.f32 	%f89, [%r10+3328];
	fma.rn.f32 	%f90, %f88, %f89, %f87;
	ld.shared.f32 	%f91, [%r9+108];
	ld.shared.f32 	%f92, [%r10+3456];
	fma.rn.f32 	%f93, %f91, %f92, %f90;
	ld.shared.f32 	%f94, [%r9+112];
	ld.shared.f32 	%f95, [%r10+3584];
	fma.rn.f32 	%f96, %f94, %f95, %f93;
	ld.shared.f32 	%f97, [%r9+116];
	ld.shared.f32 	%f98, [%r10+3712];
	fma.rn.f32 	%f99, %f97, %f98, %f96;
	ld.shared.f32 	%f100, [%r9+120];
	ld.shared.f32 	%f101, [%r10+3840];
	fma.rn.f32 	%f102, %f100, %f101, %f99;
	ld.shared.f32 	%f103, [%r9+124];
	ld.shared.f32 	%f104, [%r10+3968];
	fma.rn.f32 	%f105, %f103, %f104, %f102;
	bar.sync 	0;
	add.s32 	%r39, %r39, 1;
	add.s32 	%r38, %r38, 32000;
	add.s32 	%r37, %r37, 32;
	add.s32 	%r36, %r36, 32;
	add.s32 	%r35, %r35, 32;
	setp.ne.s32 	%p7, %r39, 16;
	@%p7 bra 	$L__BB0_1;
	setp.gt.s32 	%p8, %r2, 999;
	setp.gt.u32 	%p9, %r5, 999;
	or.pred  	%p10, %p9, %p8;
	@%p10 bra 	$L__BB0_8;
	mad.lo.s32 	%r34, %r4, 1000, %r8;
	cvta.to.global.u64 	%rd10, %rd4;
	mul.wide.s32 	%rd11, %r34, 4;
	add.s64 	%rd12, %rd10, %rd11;
	st.global.f32 	[%rd12], %f105;
$L__BB0_8:
	ret;

}


// ===== COMPILED SASS (sm_100) =====

	.target	sm_100

	.elftype	@"ET_EXEC"


//--------------------- .note.nv.tkinfo           --------------------------
	.section	.note.nv.tkinfo,"",@"SHT_NOTE"
	.sectionflags	@"SHF_NOTE_NV_TKINFO"
	.tkinfo
        /*0018*/ 	.word	0x00000002
        /*0030*/ 	.string	""
        /*0030*/ 	.string	"ptxas"
        /*0030*/ 	.string	"Cuda compilation tools, release 13.0, V13.0.88"
        /*0030*/ 	.string	"Build cuda_13.0.r13.0/compiler.36424714_0"
        /*0030*/ 	.string	"-arch sm_100 -m 64 "



//--------------------- .note.nv.cuinfo           --------------------------
	.section	.note.nv.cuinfo,"",@"SHT_NOTE"
	.sectionflags	@"SHF_NOTE_NV_CUINFO"
        /*0018*/ 	.short	0x0002
        /*001a*/ 	.short	0x0064
        /*001c*/ 	.short	0x0082
	.zero		2


//--------------------- .nv.info                  --------------------------
	.section	.nv.info,"",@"SHT_CUDA_INFO"
	.align	4


	//----- nvinfo : EIATTR_REGCOUNT
	.align		4
        /*0000*/ 	.byte	0x04, 0x2f
        /*0002*/ 	.short	(.L_1 - .L_0)
	.align		4
.L_0:
        /*0004*/ 	.word	index@(_Z2dxPfS_S_)
        /*0008*/ 	.word	0x00000020


	//----- nvinfo : EIATTR_FRAME_SIZE
	.align		4
.L_1:
        /*000c*/ 	.byte	0x04, 0x11
        /*000e*/ 	.short	(.L_3 - .L_2)
	.align		4
.L_2:
        /*0010*/ 	.word	index@(_Z2dxPfS_S_)
        /*0014*/ 	.word	0x00000000


	//----- nvinfo : EIATTR_MIN_STACK_SIZE
	.align		4
.L_3:
        /*0018*/ 	.byte	0x04, 0x12
        /*001a*/ 	.short	(.L_5 - .L_4)
	.align		4
.L_4:
        /*001c*/ 	.word	index@(_Z2dxPfS_S_)
        /*0020*/ 	.word	0x00000000
.L_5:


//--------------------- .nv.compat                --------------------------
	.section	.nv.compat,"",@"SHT_CUDA_COMPAT_INFO"
	.align	4
        /*0000*/ 	.byte	0x02, 0x09, 0x00, 0x00, 0x02, 0x02, 0x01, 0x00, 0x02, 0x05, 0x05, 0x00, 0x03, 0x07, 0x01, 0x01
        /*0010*/ 	.byte	0x02, 0x03, 0x00, 0x00, 0x02, 0x06, 0x01, 0x00, 0x04, 0x0b, 0x08, 0x00, 0x09, 0x00, 0x00, 0x00
        /*0020*/ 	.byte	0x00, 0x00, 0x00, 0x00


//--------------------- .nv.info._Z2dxPfS_S_      --------------------------
	.section	.nv.info._Z2dxPfS_S_,"",@"SHT_CUDA_INFO"
	.sectionflags	@""
	.align	4


	//----- nvinfo : EIATTR_CUDA_API_VERSION
	.align		4
        /*0000*/ 	.byte	0x04, 0x37
        /*0002*/ 	.short	(.L_7 - .L_6)
.L_6:
        /*0004*/ 	.word	0x00000082


	//----- nvinfo : EIATTR_KPARAM_INFO
	.align		4
.L_7:
        /*0008*/ 	.byte	0x04, 0x17
        /*000a*/ 	.short	(.L_9 - .L_8)
.L_8:
        /*000c*/ 	.word	0x00000000
        /*0010*/ 	.short	0x0002
        /*0012*/ 	.short	0x0010
        /*0014*/ 	.byte	0x00, 0xf5, 0x21, 0x00


	//----- nvinfo : EIATTR_KPARAM_INFO
	.align		4
.L_9:
        /*0018*/ 	.byte	0x04, 0x17
        /*001a*/ 	.short	(.L_11 - .L_10)
.L_10:
        /*001c*/ 	.word	0x00000000
        /*0020*/ 	.short	0x0001
        /*0022*/ 	.short	0x0008
        /*0024*/ 	.byte	0x00, 0xf5, 0x21, 0x00


	//----- nvinfo : EIATTR_KPARAM_INFO
	.align		4
.L_11:
        /*0028*/ 	.byte	0x04, 0x17
        /*002a*/ 	.short	(.L_13 - .L_12)
.L_12:
        /*002c*/ 	.word	0x00000000
        /*0030*/ 	.short	0x0000
        /*0032*/ 	.short	0x0000
        /*0034*/ 	.byte	0x00, 0xf5, 0x21, 0x00


	//----- nvinfo : EIATTR_SPARSE_MMA_MASK
	.align		4
.L_13:
        /*0038*/ 	.byte	0x03, 0x50
        /*003a*/ 	.short	0x0000


	//----- nvinfo : EIATTR_MAXREG_COUNT
	.align		4
        /*003c*/ 	.byte	0x03, 0x1b
        /*003e*/ 	.short	0x00ff


	//----- nvinfo : EIATTR_NUM_BARRIERS
	.align		4
        /*0040*/ 	.byte	0x02, 0x4c
        /*0042*/ 	.byte	0x01
	.zero		1


	//----- nvinfo : EIATTR_MERCURY_ISA_VERSION
	.align		4
        /*0044*/ 	.byte	0x03, 0x5f
        /*0046*/ 	.short	0x0101


	//----- nvinfo : EIATTR_VRC_CTA_INIT_COUNT
	.align		4
        /*0048*/ 	.byte	0x02, 0x4a
	.zero		1
	.zero		1


	//----- nvinfo : EIATTR_EXIT_INSTR_OFFSETS
	.align		4
        /*004c*/ 	.byte	0x04, 0x1c
        /*004e*/ 	.short	(.L_15 - .L_14)


	//   ....[0]....
.L_14:
        /*0050*/ 	.word	0x000007b0


	//   ....[1]....
        /*0054*/ 	.word	0x00000800


	//----- nvinfo : EIATTR_CBANK_PARAM_SIZE
	.align		4
.L_15:
        /*0058*/ 	.byte	0x03, 0x19
        /*005a*/ 	.short	0x0018


	//----- nvinfo : EIATTR_PARAM_CBANK
	.align		4
        /*005c*/ 	.byte	0x04, 0x0a
        /*005e*/ 	.short	(.L_17 - .L_16)
	.align		4
.L_16:
        /*0060*/ 	.word	index@(.nv.constant0._Z2dxPfS_S_)
        /*0064*/ 	.short	0x0380
        /*0066*/ 	.short	0x0018


	//----- nvinfo : EIATTR_SW_WAR
	.align		4
.L_17:
        /*0068*/ 	.byte	0x04, 0x36
        /*006a*/ 	.short	(.L_19 - .L_18)
.L_18:
        /*006c*/ 	.word	0x00000008
.L_19:


//--------------------- .nv.callgraph             --------------------------
	.section	.nv.callgraph,"",@"SHT_CUDA_CALLGRAPH"
	.align	4
	.sectionentsize	8
	.align		4
        /*0000*/ 	.word	0x00000000
	.align		4
        /*0004*/ 	.word	0xffffffff
	.align		4
        /*0008*/ 	.word	0x00000000
	.align		4
        /*000c*/ 	.word	0xfffffffe
	.align		4
        /*0010*/ 	.word	0x00000000
	.align		4
        /*0014*/ 	.word	0xfffffffd
	.align		4
        /*0018*/ 	.word	0x00000000
	.align		4
        /*001c*/ 	.word	0xfffffffc


//--------------------- .text._Z2dxPfS_S_         --------------------------
	.section	.text._Z2dxPfS_S_,"ax",@progbits
	.align	128
        .global         _Z2dxPfS_S_
        .type           _Z2dxPfS_S_,@function
        .size           _Z2dxPfS_S_,(.L_x_2 - _Z2dxPfS_S_)
        .other          _Z2dxPfS_S_,@"STO_CUDA_ENTRY STV_DEFAULT"
_Z2dxPfS_S_:
.text._Z2dxPfS_S_:
[----:B------:R-:W-:Y:S01]  /*0000*/  LDC R1, c[0x0][0x37c] ;  /* 0x0000df00ff017b82 */ /* 0x000fe20000000800 */
[----:B------:R-:W0:Y:S07]  /*0010*/  S2R R2, SR_TID.X ;  /* 0x0000000000027919 */ /* 0x000e2e0000002100 */
[----:B------:R-:W1:Y:S01]  /*0020*/  LDC R3, c[0x0][0x360] ;  /* 0x0000d800ff037b82 */ /* 0x000e620000000800 */
[----:B------:R-:W-:Y:S01]  /*0030*/  UMOV UR4, 0x400 ;  /* 0x0000040000047882 */ /* 0x000fe20000000000 */
[----:B------:R-:W-:Y:S01]  /*0040*/  HFMA2 R21, -RZ, RZ, 0, 0 ;  /* 0x00000000ff157431 */ /* 0x000fe200000001ff */
[----:B------:R-:W0:Y:S01]  /*0050*/  S2R R5, SR_TID.Y ;  /* 0x0000000000057919 */ /* 0x000e220000002200 */
[----:B------:R-:W2:Y:S04]  /*0060*/  LDCU.64 UR8, c[0x0][0x358] ;  /* 0x00006b00ff0877ac */ /* 0x000ea80008000a00 */
[----:B------:R-:W3:Y:S08]  /*0070*/  S2UR UR10, SR_CTAID.Y ;  /* 0x00000000000a79c3 */ /* 0x000ef00000002600 */
[----:B------:R-:W3:Y:S08]  /*0080*/  LDC R18, c[0x0][0x364] ;  /* 0x0000d900ff127b82 */ /* 0x000ef00000000800 */
[----:B------:R-:W4:Y:S08]  /*0090*/  S2UR UR5, SR_CgaCtaId ;  /* 0x00000000000579c3 */ /* 0x000f300000008800 */
[----:B------:R-:W1:Y:S01]  /*00a0*/  S2UR UR7, SR_CTAID.X ;  /* 0x00000000000779c3 */ /* 0x000e620000002500 */
[----:B0-----:R-:W-:-:S07]  /*00b0*/  LEA R16, R5, R2, 0x5 ;  /* 0x0000000205107211 */ /* 0x001fce00078e28ff */
[----:B------:R-:W0:Y:S01]  /*00c0*/  LDC.64 R22, c[0x0][0x390] ;  /* 0x0000e400ff167b82 */ /* 0x000e220000000a00 */
[----:B---3--:R-:W-:-:S05]  /*00d0*/  IMAD R18, R18, UR10, RZ ;  /* 0x0000000a12127c24 */ /* 0x008fca000f8e02ff */
[----:B------:R-:W-:Y:S01]  /*00e0*/  IADD3 R19, PT, PT, R18, R5, RZ ;  /* 0x0000000512137210 */ /* 0x000fe20007ffe0ff */
[----:B----4-:R-:W-:Y:S02]  /*00f0*/  ULEA UR6, UR5, UR4, 0x18 ;  /* 0x0000000405067291 */ /* 0x010fe4000f8ec0ff */
[----:B------:R-:W-:Y:S02]  /*0100*/  UIADD3 UR4, UPT, UPT, UR4, 0x1000, URZ ;  /* 0x0000100004047890 */ /* 0x000fe4000fffe0ff */
[--C-:B------:R-:W-:Y:S02]  /*0110*/  IMAD R0, R19, 0x1f4, R2.reuse ;  /* 0x000001f413007824 */ /* 0x100fe400078e0202 */
[----:B------:R-:W-:Y:S01]  /*0120*/  ULEA UR4, UR5, UR4, 0x18 ;  /* 0x0000000405047291 */ /* 0x000fe2000f8ec0ff */
[----:B------:R-:W-:Y:S01]  /*0130*/  LEA R6, R5, UR6, 0x7 ;  /* 0x0000000605067c11 */ /* 0x000fe2000f8e38ff */
[----:B-1----:R-:W-:Y:S01]  /*0140*/  IMAD R20, R3, UR7, R2 ;  /* 0x0000000703147c24 */ /* 0x002fe2000f8e0202 */
[----:B------:R-:W-:-:S03]  /*0150*/  LEA R17, R16, UR6, 0x2 ;  /* 0x0000000610117c11 */ /* 0x000fc6000f8e10ff */
[----:B------:R-:W-:Y:S01]  /*0160*/  IMAD R7, R5, 0x3e8, R20 ;  /* 0x000003e805077824 */ /* 0x000fe200078e0214 */
[----:B------:R-:W-:Y:S02]  /*0170*/  LEA R16, R16, UR4, 0x2 ;  /* 0x0000000410107c11 */ /* 0x000fe4000f8e10ff */
[----:B------:R-:W-:Y:S01]  /*0180*/  LEA R4, R2, UR4, 0x2 ;  /* 0x0000000402047c11 */ /* 0x000fe2000f8e10ff */
[----:B------:R-:W-:Y:S01]  /*0190*/  UMOV UR4, URZ ;  /* 0x000000ff00047c82 */ /* 0x000fe20008000000 */
[----:B--2---:R-:W-:-:S07]  /*01a0*/  MOV R3, R7 ;  /* 0x0000000700037202 */ /* 0x004fce0000000f00 */
.L_x_0:
[----:B------:R-:W-:Y:S01]  /*01b0*/  ISETP.GT.U32.AND P0, PT, R2, 0x1f3, PT ;  /* 0x000001f30200780c */ /* 0x000fe20003f04070 */
[----:B0-----:R-:W-:Y:S01]  /*01c0*/  IMAD.WIDE R8, R3, 0x4, R22 ;  /* 0x0000000403087825 */ /* 0x001fe200078e0216 */
[----:B------:R-:W-:Y:S02]  /*01d0*/  ISETP.GT.U32.AND P1, PT, R5, 0x1f3, PT ;  /* 0x000001f30500780c */ /* 0x000fe40003f24070 */
[----:B------:R-:W-:Y:S02]  /*01e0*/  ISETP.GT.U32.OR P0, PT, R19, 0x3e7, P0 ;  /* 0x000003e71300780c */ /* 0x000fe40000704470 */
[----:B------:R-:W-:Y:S02]  /*01f0*/  ISETP.GT.OR P1, PT, R20, 0x3e7, P1 ;  /* 0x000003e71400780c */ /* 0x000fe40000f24670 */
[----:B------:R-:W-:Y:S02]  /*0200*/  MOV R24, RZ ;  /* 0x000000ff00187202 */ /* 0x000fe40000000f00 */
[----:B------:R-:W-:-:S07]  /*0210*/  MOV R27, RZ ;  /* 0x000000ff001b7202 */ /* 0x000fce0000000f00 */
[----:B------:R-:W0:Y:S02]  /*0220*/  @!P0 LDC.64 R10, c[0x0][0x388] ;  /* 0x0000e200ff0a8b82 */ /* 0x000e240000000a00 */
[----:B------:R-:W2:Y:S01]  /*0230*/  @!P1 LDG.E R27, desc[UR8][R8.64] ;  /* 0x00000008081b9981 */ /* 0x000ea2000c1e1900 */
[----:B0-----:R-:W-:-:S05]  /*0240*/  @!P0 IMAD.WIDE.U32 R10, R0, 0x4, R10 ;  /* 0x00000004000a8825 */ /* 0x001fca00078e000a */
[----:B------:R-:W3:Y:S04]  /*0250*/  @!P0 LDG.E R24, desc[UR8][R10.64] ;  /* 0x000000080a188981 */ /* 0x000ee8000c1e1900 */
[----:B---3--:R-:W-:Y:S04]  /*0260*/  STS [R17], R24 ;  /* 0x0000001811007388 */ /* 0x008fe80000000800 */
[----:B--2---:R-:W-:Y:S01]  /*0270*/  STS [R16], R27 ;  /* 0x0000001b10007388 */ /* 0x004fe20000000800 */
[----:B------:R-:W-:Y:S06]  /*0280*/  BAR.SYNC.DEFER_BLOCKING 0x0 ;  /* 0x0000000000007b1d */ /* 0x000fec0000010000 */
[----:B------:R-:W-:Y:S04]  /*0290*/  LDS R26, [R4] ;  /* 0x00000000041a7984 */ /* 0x000fe80000000800 */
[----:B------:R-:W0:Y:S04]  /*02a0*/  LDS.128 R12, [R6] ;  /* 0x00000000060c7984 */ /* 0x000e280000000c00 */
[----:B------:R-:W1:Y:S04]  /*02b0*/  LDS R29, [R4+0x80] ;  /* 0x00008000041d7984 */ /* 0x000e680000000800 */
[----:B------:R-:W2:Y:S04]  /*02c0*/  LDS R25, [R4+0x100] ;  /* 0x0001000004197984 */ /* 0x000ea80000000800 */
[----:B------:R-:W-:Y:S01]  /*02d0*/  LDS.128 R8, [R6+0x10] ;  /* 0x0000100006087984 */ /* 0x000fe20000000c00 */
[----:B0-----:R-:W-:-:S03]  /*02e0*/  FFMA R12, R12, R26, R21 ;  /* 0x0000001a0c0c7223 */ /* 0x001fc60000000015 */
[----:B------:R-:W0:Y:S01]  /*02f0*/  LDS R21, [R4+0x180] ;  /* 0x0001800004157984 */ /* 0x000e220000000800 */
[----:B-1----:R-:W-:-:S03]  /*0300*/  FFMA R26, R29, R13, R12 ;  /* 0x0000000d1d1a7223 */ /* 0x002fc6000000000c */
[----:B------:R-:W1:Y:S04]  /*0310*/  LDS R13, [R4+0x200] ;  /* 0x00020000040d7984 */ /* 0x000e680000000800 */
[----:B------:R-:W3:Y:S01]  /*0320*/  LDS R12, [R4+0x280] ;  /* 0x00028000040c7984 */ /* 0x000ee20000000800 */
[----:B--2---:R-:W-:-:S03]  /*0330*/  FFMA R14, R25, R14, R26 ;  /* 0x0000000e190e7223 */ /* 0x004fc6000000001a */
[----:B------:R-:W-:Y:S01]  /*0340*/  LDS R25, [R4+0x380] ;  /* 0x0003800004197984 */ /* 0x000fe20000000800 */
[----:B0-----:R-:W-:-:S03]  /*0350*/  FFMA R15, R21, R15, R14 ;  /* 0x0000000f150f7223 */ /* 0x001fc6000000000e */
[----:B------:R-:W0:Y:S01]  /*0360*/  LDS R21, [R4+0x300] ;  /* 0x0003000004157984 */ /* 0x000e220000000800 */
[----:B-1----:R-:W-:-:S03]  /*0370*/  FFMA R13, R8, R13, R15 ;  /* 0x0000000d080d7223 */ /* 0x002fc6000000000f */
[----:B------:R-:W-:Y:S01]  /*0380*/  LDS R8, [R4+0x480] ;  /* 0x0004800004087984 */ /* 0x000fe20000000800 */
[----:B---3--:R-:W-:-:S03]  /*0390*/  FFMA R24, R12, R9, R13 ;  /* 0x000000090c187223 */ /* 0x008fc6000000000d */
[----:B------:R-:W-:Y:S04]  /*03a0*/  LDS R9, [R4+0x400] ;  /* 0x0004000004097984 */ /* 0x000fe80000000800 */
[----:B------:R-:W1:Y:S01]  /*03b0*/  LDS.128 R12, [R6+0x20] ;  /* 0x00002000060c7984 */ /* 0x000e620000000c00 */
[----:B0-----:R-:W-:-:S03]  /*03c0*/  FFMA R10, R21, R10, R24 ;  /* 0x0000000a150a7223 */ /* 0x001fc60000000018 */
[----:B------:R-:W0:Y:S01]  /*03d0*/  LDS R21, [R4+0x500] ;  /* 0x0005000004157984 */ /* 0x000e220000000800 */
[----:B------:R-:W-:-:S03]  /*03e0*/  FFMA R11, R25, R11, R10 ;  /* 0x0000000b190b7223 */ /* 0x000fc6000000000a */
[----:B------:R-:W2:Y:S01]  /*03f0*/  LDS R25, [R4+0x580] ;  /* 0x0005800004197984 */ /* 0x000ea20000000800 */
[----:B-1----:R-:W-:-:S03]  /*0400*/  FFMA R9, R12, R9, R11 ;  /* 0x000000090c097223 */ /* 0x002fc6000000000b */
[----:B------:R-:W-:Y:S01]  /*0410*/  LDS R12, [R4+0x680] ;  /* 0x00068000040c7984 */ /* 0x000fe20000000800 */
[----:B------:R-:W-:-:S03]  /*0420*/  FFMA R24, R8, R13, R9 ;  /* 0x0000000d08187223 */ /* 0x000fc60000000009 */
[----:B------:R-:W-:Y:S04]  /*0430*/  LDS R13, [R4+0x600] ;  /* 0x00060000040d7984 */ /* 0x000fe80000000800 */
[----:B------:R-:W1:Y:S01]  /*0440*/  LDS.128 R8, [R6+0x30] ;  /* 0x0000300006087984 */ /* 0x000e620000000c00 */
[----:B0-----:R-:W-:-:S03]  /*0450*/  FFMA R14, R21, R14, R24 ;  /* 0x0000000e150e7223 */ /* 0x001fc60000000018 */
[----:B------:R-:W0:Y:S01]  /*0460*/  LDS R21, [R4+0x700] ;  /* 0x0007000004157984 */ /* 0x000e220000000800 */
[----:B--2---:R-:W-:-:S03]  /*0470*/  FFMA R15, R25, R15, R14 ;  /* 0x0000000f190f7223 */ /* 0x004fc6000000000e */
        /* <DEDUP_REMOVED lines=16> */
[----:B------:R-:W-:Y:S01]  /*0580*/  LDS R24, [R4+0xc80] ;  /* 0x000c800004187984 */ /* 0x000fe20000000800 */
[----:B--2---:R-:W-:-:S03]  /*0590*/  FFMA R15, R25, R15, R14 ;  /* 0x0000000f190f7223 */ /* 0x004fc6000000000e */
[----:B------:R-:W0:Y:S04]  /*05a0*/  LDS R25, [R4+0xb00] ;  /* 0x000b000004197984 */ /* 0x000e280000000800 */
[----:B------:R-:W-:Y:S01]  /*05b0*/  LDS R21, [R4+0xd00] ;  /* 0x000d000004157984 */ /* 0x000fe20000000800 */
[----:B-1----:R-:W-:-:S03]  /*05c0*/  FFMA R13, R8, R13, R15 ;  /* 0x0000000d080d7223 */ /* 0x002fc6000000000f */
[----:B------:R-:W1:Y:S01]  /*05d0*/  LDS R8, [R4+0xb80] ;  /* 0x000b800004087984 */ /* 0x000e620000000800 */
[----:B------:R-:W-:-:S03]  /*05e0*/  FFMA R26, R12, R9, R13 ;  /* 0x000000090c1a7223 */ /* 0x000fc6000000000d */
[----:B------:R-:W-:Y:S04]  /*05f0*/  LDS R9, [R4+0xc00] ;  /* 0x000c000004097984 */ /* 0x000fe80000000800 */
[----:B------:R-:W2:Y:S01]  /*0600*/  LDS.128 R12, [R6+0x60] ;  /* 0x00006000060c7984 */ /* 0x000ea20000000c00 */
[----:B0-----:R-:W-:-:S04]  /*0610*/  FFMA R25, R25, R10, R26 ;  /* 0x0000000a19197223 */ /* 0x001fc8000000001a */
[----:B-1----:R-:W-:Y:S02]  /*0620*/  FFMA R11, R8, R11, R25 ;  /* 0x0000000b080b7223 */ /* 0x002fe40000000019 */
[----:B------:R-:W-:Y:S02]  /*0630*/  LDS R25, [R4+0xf80] ;  /* 0x000f800004197984 */ /* 0x000fe40000000800 */
[----:B--2---:R-:W-:Y:S02]  /*0640*/  FFMA R9, R12, R9, R11 ;  /* 0x000000090c097223 */ /* 0x004fe4000000000b */
[----:B------:R-:W0:Y:S02]  /*0650*/  LDS R12, [R4+0xd80] ;  /* 0x000d8000040c7984 */ /* 0x000e240000000800 */
[----:B------:R-:W-:Y:S02]  /*0660*/  FFMA R26, R24, R13, R9 ;  /* 0x0000000d181a7223 */ /* 0x000fe40000000009 */
[----:B------:R-:W-:Y:S04]  /*0670*/  LDS R13, [R4+0xe00] ;  /* 0x000e0000040d7984 */ /* 0x000fe80000000800 */
[----:B------:R-:W1:Y:S01]  /*0680*/  LDS.128 R8, [R6+0x70] ;  /* 0x0000700006087984 */ /* 0x000e620000000c00 */
[----:B------:R-:W-:-:S03]  /*0690*/  FFMA R21, R21, R14, R26 ;  /* 0x0000000e15157223 */ /* 0x000fc6000000001a */
[----:B------:R-:W2:Y:S04]  /*06a0*/  LDS R24, [R4+0xe80] ;  /* 0x000e800004187984 */ /* 0x000ea80000000800 */
[----:B------:R-:W3:Y:S01]  /*06b0*/  LDS R14, [R4+0xf00] ;  /* 0x000f0000040e7984 */ /* 0x000ee20000000800 */
[----:B------:R-:W-:-:S04]  /*06c0*/  UIADD3 UR4, UPT, UPT, UR4, 0x1, URZ ;  /* 0x0000000104047890 */ /* 0x000fc8000fffe0ff */
[----:B------:R-:W-:Y:S01]  /*06d0*/  UISETP.NE.AND UP0, UPT, UR4, 0x10, UPT ;  /* 0x000000100400788c */ /* 0x000fe2000bf05270 */
[----:B------:R-:W-:Y:S02]  /*06e0*/  IADD3 R3, PT, PT, R3, 0x7d00, RZ ;  /* 0x00007d0003037810 */ /* 0x000fe40007ffe0ff */
[----:B------:R-:W-:Y:S01]  /*06f0*/  IADD3 R5, PT, PT, R5, 0x20, RZ ;  /* 0x0000002005057810 */ /* 0x000fe20007ffe0ff */
[----:B0-----:R-:W-:-:S04]  /*0700*/  FFMA R15, R12, R15, R21 ;  /* 0x0000000f0c0f7223 */ /* 0x001fc80000000015 */
[----:B-1----:R-:W-:-:S04]  /*0710*/  FFMA R13, R8, R13, R15 ;  /* 0x0000000d080d7223 */ /* 0x002fc8000000000f */
[----:B--2---:R-:W-:-:S04]  /*0720*/  FFMA R9, R24, R9, R13 ;  /* 0x0000000918097223 */ /* 0x004fc8000000000d */
[----:B---3--:R-:W-:Y:S01]  /*0730*/  FFMA R10, R14, R10, R9 ;  /* 0x0000000a0e0a7223 */ /* 0x008fe20000000009 */
[----:B------:R-:W-:Y:S02]  /*0740*/  IADD3 R2, PT, PT, R2, 0x20, RZ ;  /* 0x0000002002027810 */ /* 0x000fe40007ffe0ff */
[----:B------:R-:W-:Y:S01]  /*0750*/  IADD3 R0, PT, PT, R0, 0x20, RZ ;  /* 0x0000002000007810 */ /* 0x000fe20007ffe0ff */
[----:B------:R-:W-:Y:S01]  /*0760*/  FFMA R21, R25, R11, R10 ;  /* 0x0000000b19157223 */ /* 0x000fe2000000000a */
[----:B------:R-:W-:Y:S06]  /*0770*/  BAR.SYNC.DEFER_BLOCKING 0x0 ;  /* 0x0000000000007b1d */ /* 0x000fec0000010000 */
[----:B------:R-:W-:Y:S05]  /*0780*/  BRA.U UP0, `(.L_x_0) ;  /* 0xfffffff900887547 */ /* 0x000fea000b83ffff */
[----:B------:R-:W-:-:S04]  /*0790*/  ISETP.GT.AND P0, PT, R20, 0x3e7, PT ;  /* 0x000003e71400780c */ /* 0x000fc80003f04270 */
[----:B------:R-:W-:-:S13]  /*07a0*/  ISETP.GT.U32.OR P0, PT, R19, 0x3e7, P0 ;  /* 0x000003e71300780c */ /* 0x000fda0000704470 */
[----:B------:R-:W-:Y:S05]  /*07b0*/  @P0 EXIT ;  /* 0x000000000000094d */ /* 0x000fea0003800000 */
[----:B------:R-:W0:Y:S01]  /*07c0*/  LDC.64 R2, c[0x0][0x380] ;  /* 0x0000e000ff027b82 */ /* 0x000e220000000a00 */
[----:B------:R-:W-:-:S04]  /*07d0*/  IMAD R7, R18, 0x3e8, R7 ;  /* 0x000003e812077824 */ /* 0x000fc800078e0207 */
[----:B0-----:R-:W-:-:S05]  /*07e0*/  IMAD.WIDE R2, R7, 0x4, R2 ;  /* 0x0000000407027825 */ /* 0x001fca00078e0202 */
[----:B------:R-:W-:Y:S01]  /*07f0*/  STG.E desc[UR8][R2.64], R21 ;  /* 0x0000001502007986 */ /* 0x000fe2000c101908 */
[----:B------:R-:W-:Y:S05]  /*0800*/  EXIT ;  /* 0x000000000000794d */ /* 0x000fea0003800000 */
.L_x_1:
[----:B------:R-:W-:-:S00]  /*0810*/  BRA `(.L_x_1) ;  /* 0xfffffffc00fc7947 */ /* 0x000fc0000383ffff */
[----:B------:R-:W-:-:S00]  /*0820*/  NOP ;  /* 0x0000000000007918 */ /* 0x000fc00000000000 */
        /* <DEDUP_REMOVED lines=13> */
.L_x_2:


//--------------------- .nv.shared._Z2dxPfS_S_    --------------------------
	.section	.nv.shared._Z2dxPfS_S_,"aw",@nobits
	.sectionflags	@""
	.align	4
.nv.shared._Z2dxPfS_S_:
	.zero		9216


//--------------------- .nv.shared.reserved.0     --------------------------
	.section	.nv.shared.reserved.0,"aw",@nobits
	.weak		__nv_reservedSMEM_offset_0_alias
	.size		__nv_reservedSMEM_offset_0_alias, 0, 64
	.other		__nv_reservedSMEM_offset_0_alias,@"STO_CUDA_RESERVED_SHARED STV_DEFAULT"
__nv_reservedSMEM_offset_0_alias:
	.zero		0
	.zero		64


//--------------------- .nv.constant0._Z2dxPfS_S_ --------------------------
	.section	.nv.constant0._Z2dxPfS_S_,"a",@progbits
	.sectionflags	@""
	.align	4
.nv.constant0._Z2dxPfS_S_:
	.zero		920


//--------------------- SYMBOLS --------------------------

	.type		.nv.reservedSmem.offset0,@object
	.size		.nv.reservedSmem.offset0,0x4
	.type		.nv.reservedSmem.cap,@object
	.size		.nv.reservedSmem.cap,0x4
